	.headerflags	@"EF_CUDA_TEXMODE_UNIFIED EF_CUDA_64BIT_ADDRESS EF_CUDA_ACCELERATORS EF_CUDA_SM90 EF_CUDA_VIRTUAL_SM(EF_CUDA_SM90)"
	.elftype	@"ET_EXEC"


//--------------------- .nv.info                  --------------------------
	.section	.nv.info,"",@"SHT_CUDA_INFO"
	.align	4


	//----- nvinfo : EIATTR_REGCOUNT
	.align		4
        /*0000*/ 	.byte	0x04, 0x2f
        /*0002*/ 	.short	(.L_3 - .L_2)
	.align		4
.L_2:
        /*0004*/ 	.word	index@(triton_poi_fused__native_batch_norm_legit_no_training_relu_26)
        /*0008*/ 	.word	0x00000016


	//----- nvinfo : EIATTR_MIN_STACK_SIZE
	.align		4
.L_3:
        /*000c*/ 	.byte	0x04, 0x12
        /*000e*/ 	.short	(.L_5 - .L_4)
	.align		4
.L_4:
        /*0010*/ 	.word	index@(triton_poi_fused__native_batch_norm_legit_no_training_relu_26)
        /*0014*/ 	.word	0x00000000


	//----- nvinfo : EIATTR_FRAME_SIZE
	.align		4
.L_5:
        /*0018*/ 	.byte	0x04, 0x11
        /*001a*/ 	.short	(.L_7 - .L_6)
	.align		4
.L_6:
        /*001c*/ 	.word	index@(triton_poi_fused__native_batch_norm_legit_no_training_relu_26)
        /*0020*/ 	.word	0x00000000


	//----- nvinfo : EIATTR_MIN_STACK_SIZE
	.align		4
.L_7:
        /*0024*/ 	.byte	0x04, 0x12
        /*0026*/ 	.short	(.L_9 - .L_8)
	.align		4
.L_8:
        /*0028*/ 	.word	index@(triton_poi_fused__native_batch_norm_legit_no_training_relu_26)
        /*002c*/ 	.word	0x00000000
.L_9:


//--------------------- .nv.info.triton_poi_fused__native_batch_norm_legit_no_training_relu_26 --------------------------
	.section	.nv.info.triton_poi_fused__native_batch_norm_legit_no_training_relu_26,"",@"SHT_CUDA_INFO"
	.sectionflags	@""
	.align	4


	//----- nvinfo : EIATTR_CUDA_API_VERSION
	.align		4
        /*0000*/ 	.byte	0x04, 0x37
        /*0002*/ 	.short	(.L_11 - .L_10)
.L_10:
        /*0004*/ 	.word	0x0000007c


	//----- nvinfo : EIATTR_KPARAM_INFO
	.align		4
.L_11:
        /*0008*/ 	.byte	0x04, 0x17
        /*000a*/ 	.short	(.L_13 - .L_12)
.L_12:
        /*000c*/ 	.word	0x00000000
        /*0010*/ 	.short	0x0006
        /*0012*/ 	.short	0x0030
        /*0014*/ 	.byte	0x00, 0xf0, 0x11, 0x00


	//----- nvinfo : EIATTR_KPARAM_INFO
	.align		4
.L_13:
        /*0018*/ 	.byte	0x04, 0x17
        /*001a*/ 	.short	(.L_15 - .L_14)
.L_14:
        /*001c*/ 	.word	0x00000000
        /*0020*/ 	.short	0x0005
        /*0022*/ 	.short	0x0028
        /*0024*/ 	.byte	0x00, 0xf4, 0x21, 0x00


	//----- nvinfo : EIATTR_KPARAM_INFO
	.align		4
.L_15:
        /*0028*/ 	.byte	0x04, 0x17
        /*002a*/ 	.short	(.L_17 - .L_16)
.L_16:
        /*002c*/ 	.word	0x00000000
        /*0030*/ 	.short	0x0004
        /*0032*/ 	.short	0x0020
        /*0034*/ 	.byte	0x00, 0xf4, 0x21, 0x00


	//----- nvinfo : EIATTR_KPARAM_INFO
	.align		4
.L_17:
        /*0038*/ 	.byte	0x04, 0x17
        /*003a*/ 	.short	(.L_19 - .L_18)
.L_18:
        /*003c*/ 	.word	0x00000000
        /*0040*/ 	.short	0x0003
        /*0042*/ 	.short	0x0018
        /*0044*/ 	.byte	0x00, 0xf4, 0x21, 0x00


	//----- nvinfo : EIATTR_KPARAM_INFO
	.align		4
.L_19:
        /*0048*/ 	.byte	0x04, 0x17
        /*004a*/ 	.short	(.L_21 - .L_20)
.L_20:
        /*004c*/ 	.word	0x00000000
        /*0050*/ 	.short	0x0002
        /*0052*/ 	.short	0x0010
        /*0054*/ 	.byte	0x00, 0xf4, 0x21, 0x00


	//----- nvinfo : EIATTR_KPARAM_INFO
	.align		4
.L_21:
        /*0058*/ 	.byte	0x04, 0x17
        /*005a*/ 	.short	(.L_23 - .L_22)
.L_22:
        /*005c*/ 	.word	0x00000000
        /*0060*/ 	.short	0x0001
        /*0062*/ 	.short	0x0008
        /*0064*/ 	.byte	0x00, 0xf4, 0x21, 0x00


	//----- nvinfo : EIATTR_KPARAM_INFO
	.align		4
.L_23:
        /*0068*/ 	.byte	0x04, 0x17
        /*006a*/ 	.short	(.L_25 - .L_24)
.L_24:
        /*006c*/ 	.word	0x00000000
        /*0070*/ 	.short	0x0000
        /*0072*/ 	.short	0x0000
        /*0074*/ 	.byte	0x00, 0xf4, 0x21, 0x00


	//----- nvinfo : EIATTR_SPARSE_MMA_MASK
	.align		4
.L_25:
        /*0078*/ 	.byte	0x03, 0x50
        /*007a*/ 	.short	0x0000


	//----- nvinfo : EIATTR_MAXREG_COUNT
	.align		4
        /*007c*/ 	.byte	0x03, 0x1b
        /*007e*/ 	.short	0x00ff


	//----- nvinfo : EIATTR_EXIT_INSTR_OFFSETS
	.align		4
        /*0080*/ 	.byte	0x04, 0x1c
        /*0082*/ 	.short	(.L_27 - .L_26)


	//   ....[0]....
.L_26:
        /*0084*/ 	.word	0x00000420


	//   ....[1]....
        /*0088*/ 	.word	0x00000440


	//----- nvinfo : EIATTR_REQNTID
	.align		4
.L_27:
        /*008c*/ 	.byte	0x04, 0x10
        /*008e*/ 	.short	(.L_29 - .L_28)
.L_28:
        /*0090*/ 	.word	0x00000100
        /*0094*/ 	.word	0x00000001
        /*0098*/ 	.word	0x00000001


	//----- nvinfo : EIATTR_CBANK_PARAM_SIZE
	.align		4
.L_29:
        /*009c*/ 	.byte	0x03, 0x19
        /*009e*/ 	.short	0x0034


	//----- nvinfo : EIATTR_PARAM_CBANK
	.align		4
        /*00a0*/ 	.byte	0x04, 0x0a
        /*00a2*/ 	.short	(.L_31 - .L_30)
	.align		4
.L_30:
        /*00a4*/ 	.word	index@(.nv.constant0.triton_poi_fused__native_batch_norm_legit_no_training_relu_26)
        /*00a8*/ 	.short	0x0210
        /*00aa*/ 	.short	0x0034


	//----- nvinfo : EIATTR_SW_WAR
	.align		4
.L_31:
        /*00ac*/ 	.byte	0x04, 0x36
        /*00ae*/ 	.short	(.L_33 - .L_32)
.L_32:
        /*00b0*/ 	.word	0x00000008
.L_33:


//--------------------- .nv.callgraph             --------------------------
	.section	.nv.callgraph,"",@"SHT_CUDA_CALLGRAPH"
	.align	4
	.sectionentsize	8
	.align		4
        /*0000*/ 	.word	0x00000000
	.align		4
        /*0004*/ 	.word	0xffffffff
	.align		4
        /*0008*/ 	.word	0x00000000
	.align		4
        /*000c*/ 	.word	0xfffffffe
	.align		4
        /*0010*/ 	.word	0x00000000
	.align		4
        /*0014*/ 	.word	0xfffffffd
	.align		4
        /*0018*/ 	.word	0x00000000
	.align		4
        /*001c*/ 	.word	0xfffffffc


//--------------------- .nv.constant4             --------------------------
	.section	.nv.constant4,"a",@progbits
	.align	8
	.align		8
.nv.constant4:
        /*0000*/ 	.dword	_$_str
	.align		8
        /*0008*/ 	.dword	_$_str_$_2


//--------------------- .text.triton_poi_fused__native_batch_norm_legit_no_training_relu_26 --------------------------
	.section	.text.triton_poi_fused__native_batch_norm_legit_no_training_relu_26,"ax",@progbits
	.align	128
        .global         triton_poi_fused__native_batch_norm_legit_no_training_relu_26
        .type           triton_poi_fused__native_batch_norm_legit_no_training_relu_26,@function
        .size           triton_poi_fused__native_batch_norm_legit_no_training_relu_26,(.L_x_1 - triton_poi_fused__native_batch_norm_legit_no_training_relu_26)
        .other          triton_poi_fused__native_batch_norm_legit_no_training_relu_26,@"STO_CUDA_ENTRY STV_DEFAULT"
triton_poi_fused__native_batch_norm_legit_no_training_relu_26:
.text.triton_poi_fused__native_batch_norm_legit_no_training_relu_26:
[----:B------:R-:W0:Y:S01]  /*0000*/  LDC R1, c[0x0][0x28] ;  /* 0x00000a00ff017b82 */ /* 0x000e220000000800 */
[----:B------:R-:W1:Y:S07]  /*0010*/  S2R R0, SR_TID.X ;  /* 0x0000000000007919 */ /* 0x000e6e0000002100 */
[----:B------:R-:W2:Y:S01]  /*0020*/  LDC.64 R8, c[0x0][0x220] ;  /* 0x00008800ff087b82 */ /* 0x000ea20000000a00 */
[----:B------:R-:W-:Y:S01]  /*0030*/  ULDC.64 UR4, c[0x0][0x208] ;  /* 0x0000820000047ab9 */ /* 0x000fe20000000a00 */
[----:B------:R-:W3:Y:S06]  /*0040*/  S2R R5, SR_CTAID.X ;  /* 0x0000000000057919 */ /* 0x000eec0000002500 */
[----:B------:R-:W4:Y:S08]  /*0050*/  LDC.64 R12, c[0x0][0x210] ;  /* 0x00008400ff0c7b82 */ /* 0x000f300000000a00 */
[----:B------:R-:W5:Y:S08]  /*0060*/  LDC.64 R14, c[0x0][0x218] ;  /* 0x00008600ff0e7b82 */ /* 0x000f700000000a00 */
[----:B------:R-:W5:Y:S01]  /*0070*/  LDC.64 R16, c[0x0][0x228] ;  /* 0x00008a00ff107b82 */ /* 0x000f620000000a00 */
[----:B-1----:R-:W-:-:S07]  /*0080*/  SHF.L.U32 R0, R0, 0x1, RZ ;  /* 0x0000000100007819 */ /* 0x002fce00000006ff */
[----:B------:R-:W1:Y:S01]  /*0090*/  LDC.64 R18, c[0x0][0x230] ;  /* 0x00008c00ff127b82 */ /* 0x000e620000000a00 */
[----:B---3--:R-:W-:Y:S02]  /*00a0*/  SHF.R.S32.HI R3, RZ, 0x16, R5 ;  /* 0x00000016ff037819 */ /* 0x008fe40000011405 */
[----:B------:R-:W-:Y:S02]  /*00b0*/  LOP3.LUT R0, R0, 0x1fe, RZ, 0xc0, !PT ;  /* 0x000001fe00007812 */ /* 0x000fe400078ec0ff */
[----:B------:R-:W-:Y:S02]  /*00c0*/  SGXT R3, R3, 0x1 ;  /* 0x000000010303781a */ /* 0x000fe40000000200 */
[----:B------:R-:W-:-:S04]  /*00d0*/  LEA R0, R5, R0, 0x9 ;  /* 0x0000000005007211 */ /* 0x000fc800078e48ff */
[----:B------:R-:W-:Y:S02]  /*00e0*/  LEA.HI R3, R3, R0, RZ, 0x6 ;  /* 0x0000000003037211 */ /* 0x000fe400078f30ff */
[----:B------:R-:W-:Y:S02]  /*00f0*/  ISETP.GE.AND P0, PT, R0, 0x4c900, PT ;  /* 0x0004c9000000780c */ /* 0x000fe40003f06270 */
[----:B------:R-:W-:-:S04]  /*0100*/  LOP3.LUT R3, R3, 0xffffffc0, RZ, 0xc0, !PT ;  /* 0xffffffc003037812 */ /* 0x000fc800078ec0ff */
[----:B------:R-:W-:Y:S02]  /*0110*/  IADD3 R11, R0, -R3, RZ ;  /* 0x80000003000b7210 */ /* 0x000fe40007ffe0ff */
[----:B------:R-:W-:-:S03]  /*0120*/  CS2R R2, SRZ ;  /* 0x0000000000027805 */ /* 0x000fc6000001ff00 */
[----:B--2---:R-:W-:-:S05]  /*0130*/  IMAD.WIDE R8, R11, 0x4, R8 ;  /* 0x000000040b087825 */ /* 0x004fca00078e0208 */
[----:B------:R2:W3:Y:S01]  /*0140*/  @!P0 LDG.E.EL.64 R2, desc[UR4][R8.64] ;  /* 0x0000000408028981 */ /* 0x0004e2000c2e1b00 */
[----:B------:R-:W-:Y:S02]  /*0150*/  CS2R R4, SRZ ;  /* 0x0000000000047805 */ /* 0x000fe4000001ff00 */
[----:B------:R-:W-:Y:S01]  /*0160*/  CS2R R6, SRZ ;  /* 0x0000000000067805 */ /* 0x000fe2000001ff00 */
[----:B----4-:R-:W-:-:S04]  /*0170*/  IMAD.WIDE R12, R0, 0x4, R12 ;  /* 0x00000004000c7825 */ /* 0x010fc800078e020c */
[C---:B-----5:R-:W-:Y:S01]  /*0180*/  IMAD.WIDE R14, R11.reuse, 0x4, R14 ;  /* 0x000000040b0e7825 */ /* 0x060fe200078e020e */
[----:B------:R-:W4:Y:S01]  /*0190*/  @!P0 LDG.E.64 R4, desc[UR4][R12.64] ;  /* 0x000000040c048981 */ /* 0x000f22000c1e1b00 */
[----:B--2---:R-:W-:Y:S02]  /*01a0*/  CS2R R8, SRZ ;  /* 0x0000000000087805 */ /* 0x004fe4000001ff00 */
[C---:B0-----:R-:W-:Y:S01]  /*01b0*/  IMAD.WIDE R16, R11.reuse, 0x4, R16 ;  /* 0x000000040b107825 */ /* 0x041fe200078e0210 */
[----:B------:R0:W4:Y:S03]  /*01c0*/  @!P0 LDG.E.EL.64 R6, desc[UR4][R14.64] ;  /* 0x000000040e068981 */ /* 0x000126000c2e1b00 */
[----:B-1----:R-:W-:Y:S01]  /*01d0*/  IMAD.WIDE R18, R11, 0x4, R18 ;  /* 0x000000040b127825 */ /* 0x002fe200078e0212 */
[----:B------:R-:W-:-:S04]  /*01e0*/  CS2R R10, SRZ ;  /* 0x00000000000a7805 */ /* 0x000fc8000001ff00 */
[----:B------:R-:W2:Y:S04]  /*01f0*/  @!P0 LDG.E.EL.64 R8, desc[UR4][R18.64] ;  /* 0x0000000412088981 */ /* 0x000ea8000c2e1b00 */
[----:B------:R-:W2:Y:S01]  /*0200*/  @!P0 LDG.E.EL.64 R10, desc[UR4][R16.64] ;  /* 0x00000004100a8981 */ /* 0x000ea2000c2e1b00 */
[----:B0-----:R-:W-:Y:S01]  /*0210*/  HFMA2.MMA R14, -RZ, RZ, 1.625, 0 ;  /* 0x3e800000ff0e7435 */ /* 0x001fe200000001ff */
[----:B---3--:R-:W-:Y:S01]  /*0220*/  FADD R2, R2, 0.0010000000474974513054 ;  /* 0x3a83126f02027421 */ /* 0x008fe20000000000 */
[----:B------:R-:W-:-:S03]  /*0230*/  FADD R3, R3, 0.0010000000474974513054 ;  /* 0x3a83126f03037421 */ /* 0x000fc60000000000 */
[----:B------:R-:W0:Y:S08]  /*0240*/  MUFU.SQRT R12, R2 ;  /* 0x00000002000c7308 */ /* 0x000e300000002000 */
[----:B------:R1:W3:Y:S01]  /*0250*/  MUFU.SQRT R13, R3 ;  /* 0x00000003000d7308 */ /* 0x0002e20000002000 */
[C---:B0-----:R-:W-:Y:S02]  /*0260*/  FSETP.GT.AND P1, PT, R12.reuse, 8.50705917302346158658e+37, PT ;  /* 0x7e8000000c00780b */ /* 0x041fe40003f24000 */
[----:B------:R-:W-:Y:S01]  /*0270*/  FSETP.GEU.AND P3, PT, R12, 1.175494350822287508e-38, PT ;  /* 0x008000000c00780b */ /* 0x000fe20003f6e000 */
[----:B-1----:R-:W0:Y:S01]  /*0280*/  LDC.64 R2, c[0x0][0x238] ;  /* 0x00008e00ff027b82 */ /* 0x002e220000000a00 */
[----:B---3--:R-:W-:-:S02]  /*0290*/  FSETP.GT.AND P2, PT, R13, 8.50705917302346158658e+37, PT ;  /* 0x7e8000000d00780b */ /* 0x008fc40003f44000 */
[----:B------:R-:W-:-:S07]  /*02a0*/  FSETP.GEU.AND P4, PT, R13, 1.175494350822287508e-38, PT ;  /* 0x008000000d00780b */ /* 0x000fce0003f8e000 */
[----:B------:R-:W-:-:S04]  /*02b0*/  @P1 FMUL R12, R12, 0.25 ;  /* 0x3e8000000c0c1820 */ /* 0x000fc80000400000 */
[----:B------:R-:W-:Y:S01]  /*02c0*/  @!P3 FMUL R12, R12, 16777216 ;  /* 0x4b8000000c0cb820 */ /* 0x000fe20000400000 */
[----:B------:R-:W-:-:S04]  /*02d0*/  @P2 FMUL R13, R13, 0.25 ;  /* 0x3e8000000d0d2820 */ /* 0x000fc80000400000 */
[----:B------:R-:W-:Y:S01]  /*02e0*/  @!P4 FMUL R13, R13, 16777216 ;  /* 0x4b8000000d0dc820 */ /* 0x000fe20000400000 */
[----:B------:R-:W1:Y:S01]  /*02f0*/  MUFU.RCP R12, R12 ;  /* 0x0000000c000c7308 */ /* 0x000e620000001000 */
[----:B------:R-:W-:-:S07]  /*0300*/  FSEL R15, R14, 1, P1 ;  /* 0x3f8000000e0f7808 */ /* 0x000fce0000800000 */
[----:B------:R-:W3:Y:S01]  /*0310*/  MUFU.RCP R13, R13 ;  /* 0x0000000d000d7308 */ /* 0x000ee20000001000 */
[----:B------:R-:W-:Y:S01]  /*0320*/  FSEL R14, R14, 1, P2 ;  /* 0x3f8000000e0e7808 */ /* 0x000fe20001000000 */
[----:B------:R-:W-:-:S04]  /*0330*/  @!P3 FMUL R15, R15, 16777216 ;  /* 0x4b8000000f0fb820 */ /* 0x000fc80000400000 */
[----:B------:R-:W-:Y:S01]  /*0340*/  @!P4 FMUL R14, R14, 16777216 ;  /* 0x4b8000000e0ec820 */ /* 0x000fe20000400000 */
[----:B----4-:R-:W-:Y:S01]  /*0350*/  FADD R5, -R7, R5 ;  /* 0x0000000507057221 */ /* 0x010fe20000000100 */
[----:B------:R-:W-:Y:S01]  /*0360*/  FADD R4, -R6, R4 ;  /* 0x0000000406047221 */ /* 0x000fe20000000100 */
[----:B-1----:R-:W-:Y:S01]  /*0370*/  FMUL R15, R12, R15 ;  /* 0x0000000f0c0f7220 */ /* 0x002fe20000400000 */
[----:B---3--:R-:W-:-:S03]  /*0380*/  FMUL R14, R13, R14 ;  /* 0x0000000e0d0e7220 */ /* 0x008fc60000400000 */
[----:B------:R-:W-:Y:S01]  /*0390*/  FMUL R15, R4, R15 ;  /* 0x0000000f040f7220 */ /* 0x000fe20000400000 */
[----:B------:R-:W-:-:S03]  /*03a0*/  FMUL R14, R5, R14 ;  /* 0x0000000e050e7220 */ /* 0x000fc60000400000 */
[----:B--2---:R-:W-:Y:S01]  /*03b0*/  FFMA R8, R15, R10, R8 ;  /* 0x0000000a0f087223 */ /* 0x004fe20000000008 */
[----:B------:R-:W-:-:S04]  /*03c0*/  FFMA R9, R14, R11, R9 ;  /* 0x0000000b0e097223 */ /* 0x000fc80000000009 */
[----:B------:R-:W-:Y:S02]  /*03d0*/  FSETP.GEU.AND P1, PT, R8, RZ, PT ;  /* 0x000000ff0800720b */ /* 0x000fe40003f2e000 */
[C---:B------:R-:W-:Y:S01]  /*03e0*/  FSETP.GEU.AND P2, PT, R9.reuse, RZ, PT ;  /* 0x000000ff0900720b */ /* 0x040fe20003f4e000 */
[----:B0-----:R-:W-:Y:S01]  /*03f0*/  IMAD.WIDE R2, R0, 0x4, R2 ;  /* 0x0000000400027825 */ /* 0x001fe200078e0202 */
[----:B------:R-:W-:Y:S02]  /*0400*/  FSEL R8, R8, RZ, P1 ;  /* 0x000000ff08087208 */ /* 0x000fe40000800000 */
[----:B------:R-:W-:Y:S01]  /*0410*/  FSEL R9, R9, RZ, P2 ;  /* 0x000000ff09097208 */ /* 0x000fe20001000000 */
[----:B------:R-:W-:Y:S08]  /*0420*/  @P0 EXIT ;  /* 0x000000000000094d */ /* 0x000ff00003800000 */
[----:B------:R-:W-:Y:S01]  /*0430*/  STG.E.64 desc[UR4][R2.64], R8 ;  /* 0x0000000802007986 */ /* 0x000fe2000c101b04 */
[----:B------:R-:W-:Y:S05]  /*0440*/  EXIT ;  /* 0x000000000000794d */ /* 0x000fea0003800000 */
.L_x_0:
[----:B------:R-:W-:-:S00]  /*0450*/  BRA `(.L_x_0) ;  /* 0xfffffffc00fc7947 */ /* 0x000fc0000383ffff */
[----:B------:R-:W-:-:S00]  /*0460*/  NOP ;  /* 0x0000000000007918 */ /* 0x000fc00000000000 */
        /* <DEDUP_REMOVED lines=9> */
.L_x_1:


//--------------------- .nv.global.init           --------------------------
	.section	.nv.global.init,"aw",@progbits
.nv.global.init:
	.type		_$_str,@object
	.size		_$_str,(_$_str_$_2 - _$_str)
_$_str:
        /*0000*/ 	.byte	0x5f, 0x5f, 0x43, 0x55, 0x44, 0x41, 0x5f, 0x46, 0x54, 0x5a, 0x00
	.type		_$_str_$_2,@object
	.size		_$_str_$_2,(.L_1 - _$_str_$_2)
_$_str_$_2:
        /*000b*/ 	.byte	0x5f, 0x5f, 0x43, 0x55, 0x44, 0x41, 0x5f, 0x50, 0x52, 0x45, 0x43, 0x5f, 0x53, 0x51, 0x52, 0x54
        /*001b*/ 	.byte	0x00
.L_1:


//--------------------- .nv.constant0.triton_poi_fused__native_batch_norm_legit_no_training_relu_26 --------------------------
	.section	.nv.constant0.triton_poi_fused__native_batch_norm_legit_no_training_relu_26,"a",@progbits
	.sectionflags	@""
	.align	4
.nv.constant0.triton_poi_fused__native_batch_norm_legit_no_training_relu_26:
	.zero		580
